//
// Generated by NVIDIA NVVM Compiler
//
// Compiler Build ID: CL-36424714
// Cuda compilation tools, release 13.0, V13.0.88
// Based on NVVM 20.0.0
//

.version 9.0
.target sm_100
.address_size 64

	// .globl	_Z19matrixProductAndSumPfS_S_S_iii

.visible .entry _Z19matrixProductAndSumPfS_S_S_iii(
	.param .u64 .ptr .align 1 _Z19matrixProductAndSumPfS_S_S_iii_param_0,
	.param .u64 .ptr .align 1 _Z19matrixProductAndSumPfS_S_S_iii_param_1,
	.param .u64 .ptr .align 1 _Z19matrixProductAndSumPfS_S_S_iii_param_2,
	.param .u64 .ptr .align 1 _Z19matrixProductAndSumPfS_S_S_iii_param_3,
	.param .u32 _Z19matrixProductAndSumPfS_S_S_iii_param_4,
	.param .u32 _Z19matrixProductAndSumPfS_S_S_iii_param_5,
	.param .u32 _Z19matrixProductAndSumPfS_S_S_iii_param_6
)
{
	.reg .pred 	%p<13>;
	.reg .b32 	%r<42>;
	.reg .b32 	%f<59>;
	.reg .b64 	%rd<58>;

	ld.param.u64 	%rd9, [_Z19matrixProductAndSumPfS_S_S_iii_param_0];
	ld.param.u64 	%rd10, [_Z19matrixProductAndSumPfS_S_S_iii_param_1];
	ld.param.u64 	%rd7, [_Z19matrixProductAndSumPfS_S_S_iii_param_2];
	ld.param.u64 	%rd8, [_Z19matrixProductAndSumPfS_S_S_iii_param_3];
	ld.param.u32 	%r20, [_Z19matrixProductAndSumPfS_S_S_iii_param_4];
	ld.param.u32 	%r18, [_Z19matrixProductAndSumPfS_S_S_iii_param_5];
	ld.param.u32 	%r19, [_Z19matrixProductAndSumPfS_S_S_iii_param_6];
	cvta.to.global.u64 	%rd1, %rd10;
	cvta.to.global.u64 	%rd2, %rd9;
	mov.u32 	%r21, %ntid.y;
	mov.u32 	%r22, %ctaid.y;
	mov.u32 	%r23, %tid.y;
	mad.lo.s32 	%r1, %r21, %r22, %r23;
	mov.u32 	%r24, %ntid.x;
	mov.u32 	%r25, %ctaid.x;
	mov.u32 	%r26, %tid.x;
	mad.lo.s32 	%r2, %r24, %r25, %r26;
	setp.ge.s32 	%p1, %r1, %r20;
	setp.ge.s32 	%p2, %r2, %r19;
	or.pred  	%p3, %p1, %p2;
	@%p3 bra 	$L__BB0_13;
	cvta.to.global.u64 	%rd11, %rd7;
	cvta.to.global.u64 	%rd12, %rd8;
	mad.lo.s32 	%r27, %r19, %r1, %r2;
	mul.wide.s32 	%rd13, %r27, 4;
	add.s64 	%rd14, %rd2, %rd13;
	ld.global.f32 	%f8, [%rd14];
	add.s64 	%rd15, %rd1, %rd13;
	ld.global.f32 	%f9, [%rd15];
	add.f32 	%f10, %f8, %f9;
	add.s64 	%rd16, %rd12, %rd13;
	st.global.f32 	[%rd16], %f10;
	add.s64 	%rd3, %rd11, %rd13;
	mov.b32 	%r28, 0;
	st.global.u32 	[%rd3], %r28;
	setp.lt.s32 	%p4, %r18, 1;
	@%p4 bra 	$L__BB0_13;
	mul.lo.s32 	%r3, %r18, %r1;
	and.b32  	%r4, %r18, 7;
	setp.lt.u32 	%p5, %r18, 8;
	mov.b32 	%r40, 0;
	mov.f32 	%f56, 0f00000000;
	@%p5 bra 	$L__BB0_5;
	and.b32  	%r40, %r18, 2147483640;
	neg.s32 	%r38, %r40;
	shl.b32 	%r7, %r19, 3;
	mul.wide.u32 	%rd17, %r3, 4;
	add.s64 	%rd18, %rd17, %rd2;
	add.s64 	%rd57, %rd18, 16;
	mov.f32 	%f56, 0f00000000;
	mul.wide.s32 	%rd21, %r19, 4;
	mov.u32 	%r37, %r2;
$L__BB0_4:
	.pragma "nounroll";
	ld.global.f32 	%f13, [%rd57+-16];
	mul.wide.s32 	%rd19, %r37, 4;
	add.s64 	%rd20, %rd1, %rd19;
	ld.global.f32 	%f14, [%rd20];
	fma.rn.f32 	%f15, %f13, %f14, %f56;
	st.global.f32 	[%rd3], %f15;
	ld.global.f32 	%f16, [%rd57+-12];
	add.s64 	%rd22, %rd20, %rd21;
	ld.global.f32 	%f17, [%rd22];
	fma.rn.f32 	%f18, %f16, %f17, %f15;
	st.global.f32 	[%rd3], %f18;
	ld.global.f32 	%f19, [%rd57+-8];
	add.s64 	%rd23, %rd22, %rd21;
	ld.global.f32 	%f20, [%rd23];
	fma.rn.f32 	%f21, %f19, %f20, %f18;
	st.global.f32 	[%rd3], %f21;
	ld.global.f32 	%f22, [%rd57+-4];
	add.s64 	%rd24, %rd23, %rd21;
	ld.global.f32 	%f23, [%rd24];
	fma.rn.f32 	%f24, %f22, %f23, %f21;
	st.global.f32 	[%rd3], %f24;
	ld.global.f32 	%f25, [%rd57];
	add.s64 	%rd25, %rd24, %rd21;
	ld.global.f32 	%f26, [%rd25];
	fma.rn.f32 	%f27, %f25, %f26, %f24;
	st.global.f32 	[%rd3], %f27;
	ld.global.f32 	%f28, [%rd57+4];
	add.s64 	%rd26, %rd25, %rd21;
	ld.global.f32 	%f29, [%rd26];
	fma.rn.f32 	%f30, %f28, %f29, %f27;
	st.global.f32 	[%rd3], %f30;
	ld.global.f32 	%f31, [%rd57+8];
	add.s64 	%rd27, %rd26, %rd21;
	ld.global.f32 	%f32, [%rd27];
	fma.rn.f32 	%f33, %f31, %f32, %f30;
	st.global.f32 	[%rd3], %f33;
	ld.global.f32 	%f34, [%rd57+12];
	add.s64 	%rd28, %rd27, %rd21;
	ld.global.f32 	%f35, [%rd28];
	fma.rn.f32 	%f56, %f34, %f35, %f33;
	st.global.f32 	[%rd3], %f56;
	add.s32 	%r38, %r38, 8;
	add.s32 	%r37, %r37, %r7;
	add.s64 	%rd57, %rd57, 32;
	setp.ne.s32 	%p6, %r38, 0;
	@%p6 bra 	$L__BB0_4;
$L__BB0_5:
	setp.eq.s32 	%p7, %r4, 0;
	@%p7 bra 	$L__BB0_13;
	and.b32  	%r13, %r18, 3;
	setp.lt.u32 	%p8, %r4, 4;
	@%p8 bra 	$L__BB0_8;
	add.s32 	%r30, %r40, %r3;
	mul.wide.u32 	%rd29, %r30, 4;
	add.s64 	%rd30, %rd2, %rd29;
	ld.global.f32 	%f36, [%rd30];
	mad.lo.s32 	%r31, %r40, %r19, %r2;
	mul.wide.s32 	%rd31, %r31, 4;
	add.s64 	%rd32, %rd1, %rd31;
	ld.global.f32 	%f37, [%rd32];
	fma.rn.f32 	%f38, %f36, %f37, %f56;
	st.global.f32 	[%rd3], %f38;
	cvt.u64.u32 	%rd33, %r3;
	cvt.u64.u32 	%rd34, %r40;
	add.s64 	%rd35, %rd34, %rd33;
	shl.b64 	%rd36, %rd35, 2;
	add.s64 	%rd37, %rd2, %rd36;
	ld.global.f32 	%f39, [%rd37+4];
	mul.wide.s32 	%rd38, %r19, 4;
	add.s64 	%rd39, %rd32, %rd38;
	ld.global.f32 	%f40, [%rd39];
	fma.rn.f32 	%f41, %f39, %f40, %f38;
	st.global.f32 	[%rd3], %f41;
	ld.global.f32 	%f42, [%rd37+8];
	add.s64 	%rd40, %rd39, %rd38;
	ld.global.f32 	%f43, [%rd40];
	fma.rn.f32 	%f44, %f42, %f43, %f41;
	st.global.f32 	[%rd3], %f44;
	ld.global.f32 	%f45, [%rd37+12];
	add.s64 	%rd41, %rd40, %rd38;
	ld.global.f32 	%f46, [%rd41];
	fma.rn.f32 	%f56, %f45, %f46, %f44;
	st.global.f32 	[%rd3], %f56;
	add.s32 	%r40, %r40, 4;
$L__BB0_8:
	setp.eq.s32 	%p9, %r13, 0;
	@%p9 bra 	$L__BB0_13;
	setp.eq.s32 	%p10, %r13, 1;
	@%p10 bra 	$L__BB0_11;
	add.s32 	%r32, %r40, %r3;
	mul.wide.u32 	%rd42, %r32, 4;
	add.s64 	%rd43, %rd2, %rd42;
	ld.global.f32 	%f47, [%rd43];
	mad.lo.s32 	%r33, %r40, %r19, %r2;
	mul.wide.s32 	%rd44, %r33, 4;
	add.s64 	%rd45, %rd1, %rd44;
	ld.global.f32 	%f48, [%rd45];
	fma.rn.f32 	%f49, %f47, %f48, %f56;
	st.global.f32 	[%rd3], %f49;
	cvt.u64.u32 	%rd46, %r3;
	cvt.u64.u32 	%rd47, %r40;
	add.s64 	%rd48, %rd47, %rd46;
	shl.b64 	%rd49, %rd48, 2;
	add.s64 	%rd50, %rd2, %rd49;
	ld.global.f32 	%f50, [%rd50+4];
	mul.wide.s32 	%rd51, %r19, 4;
	add.s64 	%rd52, %rd45, %rd51;
	ld.global.f32 	%f51, [%rd52];
	fma.rn.f32 	%f56, %f50, %f51, %f49;
	st.global.f32 	[%rd3], %f56;
	add.s32 	%r40, %r40, 2;
$L__BB0_11:
	and.b32  	%r34, %r18, 1;
	setp.eq.b32 	%p11, %r34, 1;
	not.pred 	%p12, %p11;
	@%p12 bra 	$L__BB0_13;
	add.s32 	%r35, %r40, %r3;
	mul.wide.u32 	%rd53, %r35, 4;
	add.s64 	%rd54, %rd2, %rd53;
	ld.global.f32 	%f52, [%rd54];
	mad.lo.s32 	%r36, %r40, %r19, %r2;
	mul.wide.s32 	%rd55, %r36, 4;
	add.s64 	%rd56, %rd1, %rd55;
	ld.global.f32 	%f53, [%rd56];
	fma.rn.f32 	%f54, %f52, %f53, %f56;
	st.global.f32 	[%rd3], %f54;
$L__BB0_13:
	ret;

}


// ===== COMPILED SASS (sm_100) =====

	.target	sm_100

	.elftype	@"ET_EXEC"


//--------------------- .note.nv.tkinfo           --------------------------
	.section	.note.nv.tkinfo,"",@"SHT_NOTE"
	.sectionflags	@"SHF_NOTE_NV_TKINFO"
	.tkinfo
        /*0018*/ 	.word	0x00000002
        /*0030*/ 	.string	""
        /*0030*/ 	.string	"ptxas"
        /*0030*/ 	.string	"Cuda compilation tools, release 13.0, V13.0.88"
        /*0030*/ 	.string	"Build cuda_13.0.r13.0/compiler.36424714_0"
        /*0030*/ 	.string	"-arch sm_100 -m 64 "



//--------------------- .note.nv.cuinfo           --------------------------
	.section	.note.nv.cuinfo,"",@"SHT_NOTE"
	.sectionflags	@"SHF_NOTE_NV_CUINFO"
        /*0018*/ 	.short	0x0002
        /*001a*/ 	.short	0x0064
        /*001c*/ 	.short	0x0082
	.zero		2


//--------------------- .nv.info                  --------------------------
	.section	.nv.info,"",@"SHT_CUDA_INFO"
	.align	4


	//----- nvinfo : EIATTR_REGCOUNT
	.align		4
        /*0000*/ 	.byte	0x04, 0x2f
        /*0002*/ 	.short	(.L_1 - .L_0)
	.align		4
.L_0:
        /*0004*/ 	.word	index@(_Z19matrixProductAndSumPfS_S_S_iii)
        /*0008*/ 	.word	0x00000020


	//----- nvinfo : EIATTR_FRAME_SIZE
	.align		4
.L_1:
        /*000c*/ 	.byte	0x04, 0x11
        /*000e*/ 	.short	(.L_3 - .L_2)
	.align		4
.L_2:
        /*0010*/ 	.word	index@(_Z19matrixProductAndSumPfS_S_S_iii)
        /*0014*/ 	.word	0x00000000


	//----- nvinfo : EIATTR_MIN_STACK_SIZE
	.align		4
.L_3:
        /*0018*/ 	.byte	0x04, 0x12
        /*001a*/ 	.short	(.L_5 - .L_4)
	.align		4
.L_4:
        /*001c*/ 	.word	index@(_Z19matrixProductAndSumPfS_S_S_iii)
        /*0020*/ 	.word	0x00000000
.L_5:


//--------------------- .nv.compat                --------------------------
	.section	.nv.compat,"",@"SHT_CUDA_COMPAT_INFO"
	.align	4
        /*0000*/ 	.byte	0x02, 0x09, 0x00, 0x00, 0x02, 0x02, 0x01, 0x00, 0x02, 0x05, 0x05, 0x00, 0x03, 0x07, 0x01, 0x01
        /*0010*/ 	.byte	0x02, 0x03, 0x00, 0x00, 0x02, 0x06, 0x01, 0x00, 0x04, 0x0b, 0x08, 0x00, 0x09, 0x00, 0x00, 0x00
        /*0020*/ 	.byte	0x00, 0x00, 0x00, 0x00


//--------------------- .nv.info._Z19matrixProductAndSumPfS_S_S_iii --------------------------
	.section	.nv.info._Z19matrixProductAndSumPfS_S_S_iii,"",@"SHT_CUDA_INFO"
	.sectionflags	@""
	.align	4


	//----- nvinfo : EIATTR_CUDA_API_VERSION
	.align		4
        /*0000*/ 	.byte	0x04, 0x37
        /*0002*/ 	.short	(.L_7 - .L_6)
.L_6:
        /*0004*/ 	.word	0x00000082


	//----- nvinfo : EIATTR_KPARAM_INFO
	.align		4
.L_7:
        /*0008*/ 	.byte	0x04, 0x17
        /*000a*/ 	.short	(.L_9 - .L_8)
.L_8:
        /*000c*/ 	.word	0x00000000
        /*0010*/ 	.short	0x0006
        /*0012*/ 	.short	0x0028
        /*0014*/ 	.byte	0x00, 0xf0, 0x11, 0x00


	//----- nvinfo : EIATTR_KPARAM_INFO
	.align		4
.L_9:
        /*0018*/ 	.byte	0x04, 0x17
        /*001a*/ 	.short	(.L_11 - .L_10)
.L_10:
        /*001c*/ 	.word	0x00000000
        /*0020*/ 	.short	0x0005
        /*0022*/ 	.short	0x0024
        /*0024*/ 	.byte	0x00, 0xf0, 0x11, 0x00


	//----- nvinfo : EIATTR_KPARAM_INFO
	.align		4
.L_11:
        /*0028*/ 	.byte	0x04, 0x17
        /*002a*/ 	.short	(.L_13 - .L_12)
.L_12:
        /*002c*/ 	.word	0x00000000
        /*0030*/ 	.short	0x0004
        /*0032*/ 	.short	0x0020
        /*0034*/ 	.byte	0x00, 0xf0, 0x11, 0x00


	//----- nvinfo : EIATTR_KPARAM_INFO
	.align		4
.L_13:
        /*0038*/ 	.byte	0x04, 0x17
        /*003a*/ 	.short	(.L_15 - .L_14)
.L_14:
        /*003c*/ 	.word	0x00000000
        /*0040*/ 	.short	0x0003
        /*0042*/ 	.short	0x0018
        /*0044*/ 	.byte	0x00, 0xf5, 0x21, 0x00


	//----- nvinfo : EIATTR_KPARAM_INFO
	.align		4
.L_15:
        /*0048*/ 	.byte	0x04, 0x17
        /*004a*/ 	.short	(.L_17 - .L_16)
.L_16:
        /*004c*/ 	.word	0x00000000
        /*0050*/ 	.short	0x0002
        /*0052*/ 	.short	0x0010
        /*0054*/ 	.byte	0x00, 0xf5, 0x21, 0x00


	//----- nvinfo : EIATTR_KPARAM_INFO
	.align		4
.L_17:
        /*0058*/ 	.byte	0x04, 0x17
        /*005a*/ 	.short	(.L_19 - .L_18)
.L_18:
        /*005c*/ 	.word	0x00000000
        /*0060*/ 	.short	0x0001
        /*0062*/ 	.short	0x0008
        /*0064*/ 	.byte	0x00, 0xf5, 0x21, 0x00


	//----- nvinfo : EIATTR_KPARAM_INFO
	.align		4
.L_19:
        /*0068*/ 	.byte	0x04, 0x17
        /*006a*/ 	.short	(.L_21 - .L_20)
.L_20:
        /*006c*/ 	.word	0x00000000
        /*0070*/ 	.short	0x0000
        /*0072*/ 	.short	0x0000
        /*0074*/ 	.byte	0x00, 0xf5, 0x21, 0x00


	//----- nvinfo : EIATTR_SPARSE_MMA_MASK
	.align		4
.L_21:
        /*0078*/ 	.byte	0x03, 0x50
        /*007a*/ 	.short	0x0000


	//----- nvinfo : EIATTR_MAXREG_COUNT
	.align		4
        /*007c*/ 	.byte	0x03, 0x1b
        /*007e*/ 	.short	0x00ff


	//----- nvinfo : EIATTR_MERCURY_ISA_VERSION
	.align		4
        /*0080*/ 	.byte	0x03, 0x5f
        /*0082*/ 	.short	0x0101


	//----- nvinfo : EIATTR_VRC_CTA_INIT_COUNT
	.align		4
        /*0084*/ 	.byte	0x02, 0x4a
	.zero		1
	.zero		1


	//----- nvinfo : EIATTR_EXIT_INSTR_OFFSETS
	.align		4
        /*0088*/ 	.byte	0x04, 0x1c
        /*008a*/ 	.short	(.L_23 - .L_22)


	//   ....[0]....
.L_22:
        /*008c*/ 	.word	0x000000d0


	//   ....[1]....
        /*0090*/ 	.word	0x000001f0


	//   ....[2]....
        /*0094*/ 	.word	0x000005c0


	//   ....[3]....
        /*0098*/ 	.word	0x000007e0


	//   ....[4]....
        /*009c*/ 	.word	0x00000960


	//   ....[5]....
        /*00a0*/ 	.word	0x000009f0


	//----- nvinfo : EIATTR_CBANK_PARAM_SIZE
	.align		4
.L_23:
        /*00a4*/ 	.byte	0x03, 0x19
        /*00a6*/ 	.short	0x002c


	//----- nvinfo : EIATTR_PARAM_CBANK
	.align		4
        /*00a8*/ 	.byte	0x04, 0x0a
        /*00aa*/ 	.short	(.L_25 - .L_24)
	.align		4
.L_24:
        /*00ac*/ 	.word	index@(.nv.constant0._Z19matrixProductAndSumPfS_S_S_iii)
        /*00b0*/ 	.short	0x0380
        /*00b2*/ 	.short	0x002c


	//----- nvinfo : EIATTR_SW_WAR
	.align		4
.L_25:
        /*00b4*/ 	.byte	0x04, 0x36
        /*00b6*/ 	.short	(.L_27 - .L_26)
.L_26:
        /*00b8*/ 	.word	0x00000008
.L_27:


//--------------------- .nv.callgraph             --------------------------
	.section	.nv.callgraph,"",@"SHT_CUDA_CALLGRAPH"
	.align	4
	.sectionentsize	8
	.align		4
        /*0000*/ 	.word	0x00000000
	.align		4
        /*0004*/ 	.word	0xffffffff
	.align		4
        /*0008*/ 	.word	0x00000000
	.align		4
        /*000c*/ 	.word	0xfffffffe
	.align		4
        /*0010*/ 	.word	0x00000000
	.align		4
        /*0014*/ 	.word	0xfffffffd
	.align		4
        /*0018*/ 	.word	0x00000000
	.align		4
        /*001c*/ 	.word	0xfffffffc


//--------------------- .text._Z19matrixProductAndSumPfS_S_S_iii --------------------------
	.section	.text._Z19matrixProductAndSumPfS_S_S_iii,"ax",@progbits
	.align	128
        .global         _Z19matrixProductAndSumPfS_S_S_iii
        .type           _Z19matrixProductAndSumPfS_S_S_iii,@function
        .size           _Z19matrixProductAndSumPfS_S_S_iii,(.L_x_5 - _Z19matrixProductAndSumPfS_S_S_iii)
        .other          _Z19matrixProductAndSumPfS_S_S_iii,@"STO_CUDA_ENTRY STV_DEFAULT"
_Z19matrixProductAndSumPfS_S_S_iii:
.text._Z19matrixProductAndSumPfS_S_S_iii:
[----:B------:R-:W-:Y:S01]  /*0000*/  LDC R1, c[0x0][0x37c] ;  /* 0x0000df00ff017b82 */ /* 0x000fe20000000800 */
[----:B------:R-:W0:Y:S01]  /*0010*/  S2R R11, SR_CTAID.X ;  /* 0x00000000000b7919 */ /* 0x000e220000002500 */
[----:B------:R-:W1:Y:S06]  /*0020*/  LDCU UR4, c[0x0][0x364] ;  /* 0x00006c80ff0477ac */ /* 0x000e6c0008000800 */
[----:B------:R-:W2:Y:S01]  /*0030*/  LDC R0, c[0x0][0x3a8] ;  /* 0x0000ea00ff007b82 */ /* 0x000ea20000000800 */
[----:B------:R-:W0:Y:S01]  /*0040*/  S2R R4, SR_TID.X ;  /* 0x0000000000047919 */ /* 0x000e220000002100 */
[----:B------:R-:W0:Y:S01]  /*0050*/  LDCU UR5, c[0x0][0x360] ;  /* 0x00006c00ff0577ac */ /* 0x000e220008000800 */
[----:B------:R-:W1:Y:S01]  /*0060*/  S2R R17, SR_CTAID.Y ;  /* 0x0000000000117919 */ /* 0x000e620000002600 */
[----:B------:R-:W3:Y:S01]  /*0070*/  LDCU UR6, c[0x0][0x3a0] ;  /* 0x00007400ff0677ac */ /* 0x000ee20008000800 */
[----:B------:R-:W1:Y:S01]  /*0080*/  S2R R2, SR_TID.Y ;  /* 0x0000000000027919 */ /* 0x000e620000002200 */
[----:B0-----:R-:W-:-:S05]  /*0090*/  IMAD R11, R11, UR5, R4 ;  /* 0x000000050b0b7c24 */ /* 0x001fca000f8e0204 */
[----:B--2---:R-:W-:Y:S01]  /*00a0*/  ISETP.GE.AND P0, PT, R11, R0, PT ;  /* 0x000000000b00720c */ /* 0x004fe20003f06270 */
[----:B-1----:R-:W-:-:S05]  /*00b0*/  IMAD R17, R17, UR4, R2 ;  /* 0x0000000411117c24 */ /* 0x002fca000f8e0202 */
[----:B---3--:R-:W-:-:S13]  /*00c0*/  ISETP.GE.OR P0, PT, R17, UR6, P0 ;  /* 0x0000000611007c0c */ /* 0x008fda0008706670 */
[----:B------:R-:W-:Y:S05]  /*00d0*/  @P0 EXIT ;  /* 0x000000000000094d */ /* 0x000fea0003800000 */
[----:B------:R-:W0:Y:S01]  /*00e0*/  LDC.64 R2, c[0x0][0x380] ;  /* 0x0000e000ff027b82 */ /* 0x000e220000000a00 */
[----:B------:R-:W1:Y:S01]  /*00f0*/  LDCU.64 UR4, c[0x0][0x358] ;  /* 0x00006b00ff0477ac */ /* 0x000e620008000a00 */
[----:B------:R-:W-:-:S06]  /*0100*/  IMAD R19, R17, R0, R11 ;  /* 0x0000000011137224 */ /* 0x000fcc00078e020b */
[----:B------:R-:W2:Y:S08]  /*0110*/  LDC.64 R4, c[0x0][0x388] ;  /* 0x0000e200ff047b82 */ /* 0x000eb00000000a00 */
[----:B------:R-:W3:Y:S01]  /*0120*/  LDC R10, c[0x0][0x3a4] ;  /* 0x0000e900ff0a7b82 */ /* 0x000ee20000000800 */
[----:B0-----:R-:W-:-:S07]  /*0130*/  IMAD.WIDE R8, R19, 0x4, R2 ;  /* 0x0000000413087825 */ /* 0x001fce00078e0202 */
[----:B------:R-:W0:Y:S01]  /*0140*/  LDC.64 R14, c[0x0][0x398] ;  /* 0x0000e600ff0e7b82 */ /* 0x000e220000000a00 */
[----:B-1----:R-:W4:Y:S01]  /*0150*/  LDG.E R8, desc[UR4][R8.64] ;  /* 0x0000000408087981 */ /* 0x002f22000c1e1900 */
[----:B--2---:R-:W-:-:S06]  /*0160*/  IMAD.WIDE R12, R19, 0x4, R4 ;  /* 0x00000004130c7825 */ /* 0x004fcc00078e0204 */
[----:B------:R-:W1:Y:S01]  /*0170*/  LDC.64 R6, c[0x0][0x390] ;  /* 0x0000e400ff067b82 */ /* 0x000e620000000a00 */
[----:B------:R-:W4:Y:S01]  /*0180*/  LDG.E R13, desc[UR4][R12.64] ;  /* 0x000000040c0d7981 */ /* 0x000f22000c1e1900 */
[----:B---3--:R-:W-:Y:S01]  /*0190*/  ISETP.GE.AND P0, PT, R10, 0x1, PT ;  /* 0x000000010a00780c */ /* 0x008fe20003f06270 */
[----:B0-----:R-:W-:-:S04]  /*01a0*/  IMAD.WIDE R14, R19, 0x4, R14 ;  /* 0x00000004130e7825 */ /* 0x001fc800078e020e */
[----:B-1----:R-:W-:-:S04]  /*01b0*/  IMAD.WIDE R6, R19, 0x4, R6 ;  /* 0x0000000413067825 */ /* 0x002fc800078e0206 */
[----:B----4-:R-:W-:-:S05]  /*01c0*/  FADD R21, R8, R13 ;  /* 0x0000000d08157221 */ /* 0x010fca0000000000 */
[----:B------:R0:W-:Y:S04]  /*01d0*/  STG.E desc[UR4][R14.64], R21 ;  /* 0x000000150e007986 */ /* 0x0001e8000c101904 */
[----:B------:R0:W-:Y:S01]  /*01e0*/  STG.E desc[UR4][R6.64], RZ ;  /* 0x000000ff06007986 */ /* 0x0001e2000c101904 */
[----:B------:R-:W-:Y:S05]  /*01f0*/  @!P0 EXIT ;  /* 0x000000000000894d */ /* 0x000fea0003800000 */
[C---:B------:R-:W-:Y:S01]  /*0200*/  ISETP.GE.U32.AND P1, PT, R10.reuse, 0x8, PT ;  /* 0x000000080a00780c */ /* 0x040fe20003f26070 */
[----:B------:R-:W-:Y:S01]  /*0210*/  HFMA2 R12, -RZ, RZ, 0, 0 ;  /* 0x00000000ff0c7431 */ /* 0x000fe200000001ff */
[----:B------:R-:W-:Y:S01]  /*0220*/  LOP3.LUT R22, R10, 0x7, RZ, 0xc0, !PT ;  /* 0x000000070a167812 */ /* 0x000fe200078ec0ff */
[----:B------:R-:W-:Y:S01]  /*0230*/  IMAD R13, R17, R10, RZ ;  /* 0x0000000a110d7224 */ /* 0x000fe200078e02ff */
[----:B------:R-:W-:Y:S02]  /*0240*/  MOV R17, RZ ;  /* 0x000000ff00117202 */ /* 0x000fe40000000f00 */
[----:B------:R-:W-:-:S07]  /*0250*/  ISETP.NE.AND P0, PT, R22, RZ, PT ;  /* 0x000000ff1600720c */ /* 0x000fce0003f05270 */
[----:B------:R-:W-:Y:S06]  /*0260*/  @!P1 BRA `(.L_x_0) ;  /* 0x0000000000d49947 */ /* 0x000fec0003800000 */
[----:B------:R-:W-:Y:S01]  /*0270*/  IMAD.WIDE.U32 R8, R13, 0x4, R2 ;  /* 0x000000040d087825 */ /* 0x000fe200078e0002 */
[----:B------:R-:W-:Y:S02]  /*0280*/  LOP3.LUT R12, R10, 0x7ffffff8, RZ, 0xc0, !PT ;  /* 0x7ffffff80a0c7812 */ /* 0x000fe400078ec0ff */
[----:B------:R-:W-:Y:S02]  /*0290*/  MOV R17, RZ ;  /* 0x000000ff00117202 */ /* 0x000fe40000000f00 */
[----:B------:R-:W-:Y:S02]  /*02a0*/  IADD3 R8, P1, PT, R8, 0x10, RZ ;  /* 0x0000001008087810 */ /* 0x000fe40007f3e0ff */
[----:B0-----:R-:W-:Y:S02]  /*02b0*/  MOV R15, R11 ;  /* 0x0000000b000f7202 */ /* 0x001fe40000000f00 */
[----:B------:R-:W-:Y:S02]  /*02c0*/  IADD3.X R9, PT, PT, RZ, R9, RZ, P1, !PT ;  /* 0x00000009ff097210 */ /* 0x000fe40000ffe4ff */
[----:B------:R-:W-:-:S07]  /*02d0*/  IADD3 R14, PT, PT, -R12, RZ, RZ ;  /* 0x000000ff0c0e7210 */ /* 0x000fce0007ffe1ff */
.L_x_1:
[----:B------:R-:W-:Y:S01]  /*02e0*/  IMAD.WIDE R18, R15, 0x4, R4 ;  /* 0x000000040f127825 */ /* 0x000fe200078e0204 */
[----:B------:R-:W2:Y:S04]  /*02f0*/  LDG.E R16, desc[UR4][R8.64+-0x10] ;  /* 0xfffff00408107981 */ /* 0x000ea8000c1e1900 */
[----:B------:R-:W2:Y:S02]  /*0300*/  LDG.E R20, desc[UR4][R18.64] ;  /* 0x0000000412147981 */ /* 0x000ea4000c1e1900 */
[----:B-12---:R-:W-:Y:S01]  /*0310*/  FFMA R23, R16, R20, R17 ;  /* 0x0000001410177223 */ /* 0x006fe20000000011 */
[----:B------:R-:W-:-:S04]  /*0320*/  IMAD.WIDE R16, R0, 0x4, R18 ;  /* 0x0000000400107825 */ /* 0x000fc800078e0212 */
[----:B------:R0:W-:Y:S04]  /*0330*/  STG.E desc[UR4][R6.64], R23 ;  /* 0x0000001706007986 */ /* 0x0001e8000c101904 */
[----:B------:R-:W2:Y:S04]  /*0340*/  LDG.E R20, desc[UR4][R8.64+-0xc] ;  /* 0xfffff40408147981 */ /* 0x000ea8000c1e1900 */
[----:B------:R-:W2:Y:S02]  /*0350*/  LDG.E R21, desc[UR4][R16.64] ;  /* 0x0000000410157981 */ /* 0x000ea4000c1e1900 */
[----:B--2---:R-:W-:Y:S01]  /*0360*/  FFMA R25, R20, R21, R23 ;  /* 0x0000001514197223 */ /* 0x004fe20000000017 */
[----:B------:R-:W-:-:S04]  /*0370*/  IMAD.WIDE R20, R0, 0x4, R16 ;  /* 0x0000000400147825 */ /* 0x000fc800078e0210 */
[----:B------:R1:W-:Y:S04]  /*0380*/  STG.E desc[UR4][R6.64], R25 ;  /* 0x0000001906007986 */ /* 0x0003e8000c101904 */
[----:B------:R-:W2:Y:S04]  /*0390*/  LDG.E R24, desc[UR4][R8.64+-0x8] ;  /* 0xfffff80408187981 */ /* 0x000ea8000c1e1900 */
[----:B------:R-:W2:Y:S01]  /*03a0*/  LDG.E R26, desc[UR4][R20.64] ;  /* 0x00000004141a7981 */ /* 0x000ea2000c1e1900 */
[----:B------:R-:W-:-:S04]  /*03b0*/  IMAD.WIDE R18, R0, 0x4, R20 ;  /* 0x0000000400127825 */ /* 0x000fc800078e0214 */
[----:B--2---:R-:W-:-:S05]  /*03c0*/  FFMA R27, R24, R26, R25 ;  /* 0x0000001a181b7223 */ /* 0x004fca0000000019 */
[----:B------:R2:W-:Y:S04]  /*03d0*/  STG.E desc[UR4][R6.64], R27 ;  /* 0x0000001b06007986 */ /* 0x0005e8000c101904 */
[----:B------:R-:W3:Y:S04]  /*03e0*/  LDG.E R24, desc[UR4][R8.64+-0x4] ;  /* 0xfffffc0408187981 */ /* 0x000ee8000c1e1900 */
[----:B0-----:R-:W3:Y:S01]  /*03f0*/  LDG.E R23, desc[UR4][R18.64] ;  /* 0x0000000412177981 */ /* 0x001ee2000c1e1900 */
[----:B------:R-:W-:-:S04]  /*0400*/  IMAD.WIDE R16, R0, 0x4, R18 ;  /* 0x0000000400107825 */ /* 0x000fc800078e0212 */
[----:B---3--:R-:W-:-:S05]  /*0410*/  FFMA R23, R24, R23, R27 ;  /* 0x0000001718177223 */ /* 0x008fca000000001b */
[----:B------:R0:W-:Y:S04]  /*0420*/  STG.E desc[UR4][R6.64], R23 ;  /* 0x0000001706007986 */ /* 0x0001e8000c101904 */
[----:B------:R-:W3:Y:S04]  /*0430*/  LDG.E R24, desc[UR4][R8.64] ;  /* 0x0000000408187981 */ /* 0x000ee8000c1e1900 */
[----:B-1----:R-:W3:Y:S01]  /*0440*/  LDG.E R25, desc[UR4][R16.64] ;  /* 0x0000000410197981 */ /* 0x002ee2000c1e1900 */
[----:B------:R-:W-:-:S04]  /*0450*/  IMAD.WIDE R20, R0, 0x4, R16 ;  /* 0x0000000400147825 */ /* 0x000fc800078e0210 */
[----:B---3--:R-:W-:-:S05]  /*0460*/  FFMA R29, R24, R25, R23 ;  /* 0x00000019181d7223 */ /* 0x008fca0000000017 */
[----:B------:R1:W-:Y:S04]  /*0470*/  STG.E desc[UR4][R6.64], R29 ;  /* 0x0000001d06007986 */ /* 0x0003e8000c101904 */
[----:B------:R-:W2:Y:S04]  /*0480*/  LDG.E R24, desc[UR4][R8.64+0x4] ;  /* 0x0000040408187981 */ /* 0x000ea8000c1e1900 */
[----:B------:R-:W2:Y:S01]  /*0490*/  LDG.E R25, desc[UR4][R20.64] ;  /* 0x0000000414197981 */ /* 0x000ea2000c1e1900 */
[----:B------:R-:W-:-:S04]  /*04a0*/  IMAD.WIDE R18, R0, 0x4, R20 ;  /* 0x0000000400127825 */ /* 0x000fc800078e0214 */
[----:B--2---:R-:W-:-:S05]  /*04b0*/  FFMA R27, R24, R25, R29 ;  /* 0x00000019181b7223 */ /* 0x004fca000000001d */
[----:B------:R1:W-:Y:S04]  /*04c0*/  STG.E desc[UR4][R6.64], R27 ;  /* 0x0000001b06007986 */ /* 0x0003e8000c101904 */
[----:B------:R-:W2:Y:S04]  /*04d0*/  LDG.E R24, desc[UR4][R8.64+0x8] ;  /* 0x0000080408187981 */ /* 0x000ea8000c1e1900 */
[----:B0-----:R-:W2:Y:S01]  /*04e0*/  LDG.E R23, desc[UR4][R18.64] ;  /* 0x0000000412177981 */ /* 0x001ea2000c1e1900 */
[----:B------:R-:W-:Y:S01]  /*04f0*/  IADD3 R14, PT, PT, R14, 0x8, RZ ;  /* 0x000000080e0e7810 */ /* 0x000fe20007ffe0ff */
[----:B--2---:R-:W-:Y:S01]  /*0500*/  FFMA R23, R24, R23, R27 ;  /* 0x0000001718177223 */ /* 0x004fe2000000001b */
[----:B------:R-:W-:-:S04]  /*0510*/  IMAD.WIDE R24, R0, 0x4, R18 ;  /* 0x0000000400187825 */ /* 0x000fc800078e0212 */
[----:B------:R1:W-:Y:S04]  /*0520*/  STG.E desc[UR4][R6.64], R23 ;  /* 0x0000001706007986 */ /* 0x0003e8000c101904 */
[----:B------:R-:W2:Y:S04]  /*0530*/  LDG.E R24, desc[UR4][R24.64] ;  /* 0x0000000418187981 */ /* 0x000ea8000c1e1900 */
[----:B------:R0:W2:Y:S01]  /*0540*/  LDG.E R16, desc[UR4][R8.64+0xc] ;  /* 0x00000c0408107981 */ /* 0x0000a2000c1e1900 */
[----:B------:R-:W-:Y:S02]  /*0550*/  ISETP.NE.AND P1, PT, R14, RZ, PT ;  /* 0x000000ff0e00720c */ /* 0x000fe40003f25270 */
[----:B------:R-:W-:-:S02]  /*0560*/  LEA R15, R0, R15, 0x3 ;  /* 0x0000000f000f7211 */ /* 0x000fc400078e18ff */
[----:B0-----:R-:W-:-:S04]  /*0570*/  IADD3 R8, P2, PT, R8, 0x20, RZ ;  /* 0x0000002008087810 */ /* 0x001fc80007f5e0ff */
[----:B------:R-:W-:Y:S01]  /*0580*/  IADD3.X R9, PT, PT, RZ, R9, RZ, P2, !PT ;  /* 0x00000009ff097210 */ /* 0x000fe200017fe4ff */
[----:B--2---:R-:W-:-:S05]  /*0590*/  FFMA R17, R16, R24, R23 ;  /* 0x0000001810117223 */ /* 0x004fca0000000017 */
[----:B------:R1:W-:Y:S01]  /*05a0*/  STG.E desc[UR4][R6.64], R17 ;  /* 0x0000001106007986 */ /* 0x0003e2000c101904 */
[----:B------:R-:W-:Y:S05]  /*05b0*/  @P1 BRA `(.L_x_1) ;  /* 0xfffffffc00481947 */ /* 0x000fea000383ffff */
.L_x_0:
[----:B------:R-:W-:Y:S05]  /*05c0*/  @!P0 EXIT ;  /* 0x000000000000894d */ /* 0x000fea0003800000 */
[----:B------:R-:W-:Y:S02]  /*05d0*/  ISETP.GE.U32.AND P1, PT, R22, 0x4, PT ;  /* 0x000000041600780c */ /* 0x000fe40003f26070 */
[----:B------:R-:W-:-:S04]  /*05e0*/  LOP3.LUT R20, R10, 0x3, RZ, 0xc0, !PT ;  /* 0x000000030a147812 */ /* 0x000fc800078ec0ff */
[----:B------:R-:W-:-:S07]  /*05f0*/  ISETP.NE.AND P0, PT, R20, RZ, PT ;  /* 0x000000ff1400720c */ /* 0x000fce0003f05270 */
[----:B------:R-:W-:Y:S06]  /*0600*/  @!P1 BRA `(.L_x_2) ;  /* 0x0000000000749947 */ /* 0x000fec0003800000 */
[----:B------:R-:W-:Y:S01]  /*0610*/  IADD3 R19, PT, PT, R13, R12, RZ ;  /* 0x0000000c0d137210 */ /* 0x000fe20007ffe0ff */
[----:B0-----:R-:W-:Y:S01]  /*0620*/  IMAD R15, R12, R0, R11 ;  /* 0x000000000c0f7224 */ /* 0x001fe200078e020b */
[----:B------:R-:W0:Y:S03]  /*0630*/  LDCU.64 UR6, c[0x0][0x380] ;  /* 0x00007000ff0677ac */ /* 0x000e260008000a00 */
[----:B------:R-:W-:-:S04]  /*0640*/  IMAD.WIDE.U32 R18, R19, 0x4, R2 ;  /* 0x0000000413127825 */ /* 0x000fc800078e0002 */
[----:B------:R-:W-:Y:S02]  /*0650*/  IMAD.WIDE R14, R15, 0x4, R4 ;  /* 0x000000040f0e7825 */ /* 0x000fe400078e0204 */
[----:B------:R-:W2:Y:S04]  /*0660*/  LDG.E R18, desc[UR4][R18.64] ;  /* 0x0000000412127981 */ /* 0x000ea8000c1e1900 */
[----:B------:R-:W2:Y:S01]  /*0670*/  LDG.E R16, desc[UR4][R14.64] ;  /* 0x000000040e107981 */ /* 0x000ea2000c1e1900 */
[----:B------:R-:W-:-:S04]  /*0680*/  IADD3 R9, P1, PT, R13, R12, RZ ;  /* 0x0000000c0d097210 */ /* 0x000fc80007f3e0ff */
[----:B------:R-:W-:Y:S02]  /*0690*/  IADD3.X R22, PT, PT, RZ, RZ, RZ, P1, !PT ;  /* 0x000000ffff167210 */ /* 0x000fe40000ffe4ff */
[----:B0-----:R-:W-:-:S04]  /*06a0*/  LEA R8, P1, R9, UR6, 0x2 ;  /* 0x0000000609087c11 */ /* 0x001fc8000f8210ff */
[----:B------:R-:W-:Y:S01]  /*06b0*/  LEA.HI.X R9, R9, UR7, R22, 0x2, P1 ;  /* 0x0000000709097c11 */ /* 0x000fe200088f1416 */
[----:B--2---:R-:W-:Y:S01]  /*06c0*/  FFMA R21, R18, R16, R17 ;  /* 0x0000001012157223 */ /* 0x004fe20000000011 */
[----:B-1----:R-:W-:-:S04]  /*06d0*/  IMAD.WIDE R16, R0, 0x4, R14 ;  /* 0x0000000400107825 */ /* 0x002fc800078e020e */
[----:B------:R2:W-:Y:S04]  /*06e0*/  STG.E desc[UR4][R6.64], R21 ;  /* 0x0000001506007986 */ /* 0x0005e8000c101904 */
[----:B------:R-:W3:Y:S04]  /*06f0*/  LDG.E R22, desc[UR4][R16.64] ;  /* 0x0000000410167981 */ /* 0x000ee8000c1e1900 */
[----:B------:R-:W3:Y:S01]  /*0700*/  LDG.E R18, desc[UR4][R8.64+0x4] ;  /* 0x0000040408127981 */ /* 0x000ee2000c1e1900 */
[----:B------:R-:W-:-:S04]  /*0710*/  IMAD.WIDE R14, R0, 0x4, R16 ;  /* 0x00000004000e7825 */ /* 0x000fc800078e0210 */
[----:B---3--:R-:W-:-:S05]  /*0720*/  FFMA R23, R18, R22, R21 ;  /* 0x0000001612177223 */ /* 0x008fca0000000015 */
[----:B------:R2:W-:Y:S04]  /*0730*/  STG.E desc[UR4][R6.64], R23 ;  /* 0x0000001706007986 */ /* 0x0005e8000c101904 */
[----:B------:R-:W3:Y:S04]  /*0740*/  LDG.E R18, desc[UR4][R8.64+0x8] ;  /* 0x0000080408127981 */ /* 0x000ee8000c1e1900 */
[----:B------:R-:W3:Y:S02]  /*0750*/  LDG.E R19, desc[UR4][R14.64] ;  /* 0x000000040e137981 */ /* 0x000ee4000c1e1900 */
[----:B---3--:R-:W-:Y:S01]  /*0760*/  FFMA R25, R18, R19, R23 ;  /* 0x0000001312197223 */ /* 0x008fe20000000017 */
[----:B------:R-:W-:-:S04]  /*0770*/  IMAD.WIDE R18, R0, 0x4, R14 ;  /* 0x0000000400127825 */ /* 0x000fc800078e020e */
[----:B------:R2:W-:Y:S04]  /*0780*/  STG.E desc[UR4][R6.64], R25 ;  /* 0x0000001906007986 */ /* 0x0005e8000c101904 */
[----:B------:R-:W3:Y:S04]  /*0790*/  LDG.E R22, desc[UR4][R8.64+0xc] ;  /* 0x00000c0408167981 */ /* 0x000ee8000c1e1900 */
[----:B------:R-:W3:Y:S01]  /*07a0*/  LDG.E R18, desc[UR4][R18.64] ;  /* 0x0000000412127981 */ /* 0x000ee2000c1e1900 */
[----:B------:R-:W-:Y:S01]  /*07b0*/  IADD3 R12, PT, PT, R12, 0x4, RZ ;  /* 0x000000040c0c7810 */ /* 0x000fe20007ffe0ff */
[----:B---3--:R-:W-:-:S05]  /*07c0*/  FFMA R17, R22, R18, R25 ;  /* 0x0000001216117223 */ /* 0x008fca0000000019 */
[----:B------:R2:W-:Y:S02]  /*07d0*/  STG.E desc[UR4][R6.64], R17 ;  /* 0x0000001106007986 */ /* 0x0005e4000c101904 */
.L_x_2:
[----:B------:R-:W-:Y:S05]  /*07e0*/  @!P0 EXIT ;  /* 0x000000000000894d */ /* 0x000fea0003800000 */
[----:B------:R-:W-:Y:S02]  /*07f0*/  ISETP.NE.AND P1, PT, R20, 0x1, PT ;  /* 0x000000011400780c */ /* 0x000fe40003f25270 */
[----:B------:R-:W-:-:S04]  /*0800*/  LOP3.LUT R10, R10, 0x1, RZ, 0xc0, !PT ;  /* 0x000000010a0a7812 */ /* 0x000fc800078ec0ff */
[----:B------:R-:W-:-:S07]  /*0810*/  ISETP.NE.U32.AND P0, PT, R10, 0x1, PT ;  /* 0x000000010a00780c */ /* 0x000fce0003f05070 */
[----:B------:R-:W-:Y:S06]  /*0820*/  @!P1 BRA `(.L_x_3) ;  /* 0x00000000004c9947 */ /* 0x000fec0003800000 */
[----:B------:R-:W-:Y:S01]  /*0830*/  IADD3 R19, PT, PT, R13, R12, RZ ;  /* 0x0000000c0d137210 */ /* 0x000fe20007ffe0ff */
[----:B0-----:R-:W-:Y:S01]  /*0840*/  IMAD R15, R12, R0, R11 ;  /* 0x000000000c0f7224 */ /* 0x001fe200078e020b */
[----:B------:R-:W0:Y:S03]  /*0850*/  LDCU.64 UR6, c[0x0][0x380] ;  /* 0x00007000ff0677ac */ /* 0x000e260008000a00 */
[----:B------:R-:W-:-:S04]  /*0860*/  IMAD.WIDE.U32 R18, R19, 0x4, R2 ;  /* 0x0000000413127825 */ /* 0x000fc800078e0002 */
[----:B------:R-:W-:Y:S02]  /*0870*/  IMAD.WIDE R14, R15, 0x4, R4 ;  /* 0x000000040f0e7825 */ /* 0x000fe400078e0204 */
[----:B------:R-:W1:Y:S04]  /*0880*/  LDG.E R18, desc[UR4][R18.64] ;  /* 0x0000000412127981 */ /* 0x000e68000c1e1900 */
[----:B------:R-:W1:Y:S01]  /*0890*/  LDG.E R10, desc[UR4][R14.64] ;  /* 0x000000040e0a7981 */ /* 0x000e62000c1e1900 */
[----:B------:R-:W-:Y:S01]  /*08a0*/  IADD3 R9, P1, PT, R13, R12, RZ ;  /* 0x0000000c0d097210 */ /* 0x000fe20007f3e0ff */
[----:B--2---:R-:W-:-:S03]  /*08b0*/  IMAD.WIDE R20, R0, 0x4, R14 ;  /* 0x0000000400147825 */ /* 0x004fc600078e020e */
[----:B------:R-:W-:Y:S02]  /*08c0*/  IADD3.X R16, PT, PT, RZ, RZ, RZ, P1, !PT ;  /* 0x000000ffff107210 */ /* 0x000fe40000ffe4ff */
[----:B0-----:R-:W-:-:S04]  /*08d0*/  LEA R8, P1, R9, UR6, 0x2 ;  /* 0x0000000609087c11 */ /* 0x001fc8000f8210ff */
[----:B------:R-:W-:Y:S01]  /*08e0*/  LEA.HI.X R9, R9, UR7, R16, 0x2, P1 ;  /* 0x0000000709097c11 */ /* 0x000fe200088f1410 */
[----:B-1----:R-:W-:-:S05]  /*08f0*/  FFMA R23, R18, R10, R17 ;  /* 0x0000000a12177223 */ /* 0x002fca0000000011 */
[----:B------:R3:W-:Y:S04]  /*0900*/  STG.E desc[UR4][R6.64], R23 ;  /* 0x0000001706007986 */ /* 0x0007e8000c101904 */
[----:B------:R-:W2:Y:S04]  /*0910*/  LDG.E R20, desc[UR4][R20.64] ;  /* 0x0000000414147981 */ /* 0x000ea8000c1e1900 */
[----:B------:R-:W2:Y:S01]  /*0920*/  LDG.E R8, desc[UR4][R8.64+0x4] ;  /* 0x0000040408087981 */ /* 0x000ea2000c1e1900 */
[----:B------:R-:W-:Y:S01]  /*0930*/  IADD3 R12, PT, PT, R12, 0x2, RZ ;  /* 0x000000020c0c7810 */ /* 0x000fe20007ffe0ff */
[----:B--2---:R-:W-:-:S05]  /*0940*/  FFMA R17, R8, R20, R23 ;  /* 0x0000001408117223 */ /* 0x004fca0000000017 */
[----:B------:R3:W-:Y:S02]  /*0950*/  STG.E desc[UR4][R6.64], R17 ;  /* 0x0000001106007986 */ /* 0x0007e4000c101904 */
.L_x_3:
[----:B------:R-:W-:Y:S05]  /*0960*/  @P0 EXIT ;  /* 0x000000000000094d */ /* 0x000fea0003800000 */
[----:B------:R-:W-:Y:S01]  /*0970*/  IADD3 R13, PT, PT, R13, R12, RZ ;  /* 0x0000000c0d0d7210 */ /* 0x000fe20007ffe0ff */
[----:B------:R-:W-:-:S04]  /*0980*/  IMAD R11, R12, R0, R11 ;  /* 0x000000000c0b7224 */ /* 0x000fc800078e020b */
[----:B------:R-:W-:-:S04]  /*0990*/  IMAD.WIDE.U32 R2, R13, 0x4, R2 ;  /* 0x000000040d027825 */ /* 0x000fc800078e0002 */
[----:B------:R-:W-:Y:S02]  /*09a0*/  IMAD.WIDE R4, R11, 0x4, R4 ;  /* 0x000000040b047825 */ /* 0x000fe400078e0204 */
[----:B------:R-:W1:Y:S04]  /*09b0*/  LDG.E R2, desc[UR4][R2.64] ;  /* 0x0000000402027981 */ /* 0x000e68000c1e1900 */
[----:B------:R-:W1:Y:S02]  /*09c0*/  LDG.E R4, desc[UR4][R4.64] ;  /* 0x0000000404047981 */ /* 0x000e64000c1e1900 */
[----:B-123--:R-:W-:-:S05]  /*09d0*/  FFMA R17, R2, R4, R17 ;  /* 0x0000000402117223 */ /* 0x00efca0000000011 */
[----:B------:R-:W-:Y:S01]  /*09e0*/  STG.E desc[UR4][R6.64], R17 ;  /* 0x0000001106007986 */ /* 0x000fe2000c101904 */
[----:B------:R-:W-:Y:S05]  /*09f0*/  EXIT ;  /* 0x000000000000794d */ /* 0x000fea0003800000 */
.L_x_4:
[----:B------:R-:W-:-:S00]  /*0a00*/  BRA `(.L_x_4) ;  /* 0xfffffffc00fc7947 */ /* 0x000fc0000383ffff */
[----:B------:R-:W-:-:S00]  /*0a10*/  NOP ;  /* 0x0000000000007918 */ /* 0x000fc00000000000 */
        /* <DEDUP_REMOVED lines=14> */
.L_x_5:


//--------------------- .nv.shared.reserved.0     --------------------------
	.section	.nv.shared.reserved.0,"aw",@nobits
	.weak		__nv_reservedSMEM_offset_0_alias
	.size		__nv_reservedSMEM_offset_0_alias, 0, 64
	.other		__nv_reservedSMEM_offset_0_alias,@"STO_CUDA_RESERVED_SHARED STV_DEFAULT"
__nv_reservedSMEM_offset_0_alias:
	.zero		0
	.zero		64


//--------------------- .nv.constant0._Z19matrixProductAndSumPfS_S_S_iii --------------------------
	.section	.nv.constant0._Z19matrixProductAndSumPfS_S_S_iii,"a",@progbits
	.sectionflags	@""
	.align	4
.nv.constant0._Z19matrixProductAndSumPfS_S_S_iii:
	.zero		940


//--------------------- SYMBOLS --------------------------

	.type		.nv.reservedSmem.offset0,@object
	.size		.nv.reservedSmem.offset0,0x4
